//
// Generated by NVIDIA NVVM Compiler
//
// Compiler Build ID: CL-36424714
// Cuda compilation tools, release 13.0, V13.0.88
// Based on NVVM 20.0.0
//

.version 9.0
.target sm_100
.address_size 64

	// .globl	_Z13float_to_maskPfi

.visible .entry _Z13float_to_maskPfi(
	.param .u64 .ptr .align 1 _Z13float_to_maskPfi_param_0,
	.param .u32 _Z13float_to_maskPfi_param_1
)
{
	.reg .pred 	%p<3>;
	.reg .b32 	%r<6>;
	.reg .b32 	%f<3>;
	.reg .b64 	%rd<5>;

	ld.param.u64 	%rd1, [_Z13float_to_maskPfi_param_0];
	ld.param.u32 	%r2, [_Z13float_to_maskPfi_param_1];
	mov.u32 	%r3, %ctaid.x;
	mov.u32 	%r4, %ntid.x;
	mov.u32 	%r5, %tid.x;
	mad.lo.s32 	%r1, %r3, %r4, %r5;
	setp.ge.s32 	%p1, %r1, %r2;
	@%p1 bra 	$L__BB0_2;
	cvta.to.global.u64 	%rd2, %rd1;
	mul.wide.s32 	%rd3, %r1, 4;
	add.s64 	%rd4, %rd2, %rd3;
	ld.global.f32 	%f1, [%rd4];
	setp.gt.f32 	%p2, %f1, 0f3F000000;
	selp.f32 	%f2, 0f3F800000, 0fBF800000, %p2;
	st.global.f32 	[%rd4], %f2;
$L__BB0_2:
	ret;

}
	// .globl	_Z16add_noise_kernelPfPKffi
.visible .entry _Z16add_noise_kernelPfPKffi(
	.param .u64 .ptr .align 1 _Z16add_noise_kernelPfPKffi_param_0,
	.param .u64 .ptr .align 1 _Z16add_noise_kernelPfPKffi_param_1,
	.param .f32 _Z16add_noise_kernelPfPKffi_param_2,
	.param .u32 _Z16add_noise_kernelPfPKffi_param_3
)
{
	.reg .pred 	%p<2>;
	.reg .b32 	%r<6>;
	.reg .b32 	%f<5>;
	.reg .b64 	%rd<8>;

	ld.param.u64 	%rd1, [_Z16add_noise_kernelPfPKffi_param_0];
	ld.param.u64 	%rd2, [_Z16add_noise_kernelPfPKffi_param_1];
	ld.param.f32 	%f1, [_Z16add_noise_kernelPfPKffi_param_2];
	ld.param.u32 	%r2, [_Z16add_noise_kernelPfPKffi_param_3];
	mov.u32 	%r3, %ctaid.x;
	mov.u32 	%r4, %ntid.x;
	mov.u32 	%r5, %tid.x;
	mad.lo.s32 	%r1, %r3, %r4, %r5;
	setp.ge.s32 	%p1, %r1, %r2;
	@%p1 bra 	$L__BB1_2;
	cvta.to.global.u64 	%rd3, %rd2;
	cvta.to.global.u64 	%rd4, %rd1;
	mul.wide.s32 	%rd5, %r1, 4;
	add.s64 	%rd6, %rd3, %rd5;
	ld.global.f32 	%f2, [%rd6];
	add.s64 	%rd7, %rd4, %rd5;
	ld.global.f32 	%f3, [%rd7];
	fma.rn.f32 	%f4, %f1, %f2, %f3;
	st.global.f32 	[%rd7], %f4;
$L__BB1_2:
	ret;

}


// ===== COMPILED SASS (sm_100) =====

	.target	sm_100

	.elftype	@"ET_EXEC"


//--------------------- .note.nv.tkinfo           --------------------------
	.section	.note.nv.tkinfo,"",@"SHT_NOTE"
	.sectionflags	@"SHF_NOTE_NV_TKINFO"
	.tkinfo
        /*0018*/ 	.word	0x00000002
        /*0030*/ 	.string	""
        /*0030*/ 	.string	"ptxas"
        /*0030*/ 	.string	"Cuda compilation tools, release 13.0, V13.0.88"
        /*0030*/ 	.string	"Build cuda_13.0.r13.0/compiler.36424714_0"
        /*0030*/ 	.string	"-arch sm_100 -m 64 "



//--------------------- .note.nv.cuinfo           --------------------------
	.section	.note.nv.cuinfo,"",@"SHT_NOTE"
	.sectionflags	@"SHF_NOTE_NV_CUINFO"
        /*0018*/ 	.short	0x0002
        /*001a*/ 	.short	0x0064
        /*001c*/ 	.short	0x0082
	.zero		2


//--------------------- .nv.info                  --------------------------
	.section	.nv.info,"",@"SHT_CUDA_INFO"
	.align	4


	//----- nvinfo : EIATTR_REGCOUNT
	.align		4
        /*0000*/ 	.byte	0x04, 0x2f
        /*0002*/ 	.short	(.L_1 - .L_0)
	.align		4
.L_0:
        /*0004*/ 	.word	index@(_Z13float_to_maskPfi)
        /*0008*/ 	.word	0x00000008


	//----- nvinfo : EIATTR_FRAME_SIZE
	.align		4
.L_1:
        /*000c*/ 	.byte	0x04, 0x11
        /*000e*/ 	.short	(.L_3 - .L_2)
	.align		4
.L_2:
        /*0010*/ 	.word	index@(_Z13float_to_maskPfi)
        /*0014*/ 	.word	0x00000000


	//----- nvinfo : EIATTR_REGCOUNT
	.align		4
.L_3:
        /*0018*/ 	.byte	0x04, 0x2f
        /*001a*/ 	.short	(.L_5 - .L_4)
	.align		4
.L_4:
        /*001c*/ 	.word	index@(_Z16add_noise_kernelPfPKffi)
        /*0020*/ 	.word	0x0000000a


	//----- nvinfo : EIATTR_FRAME_SIZE
	.align		4
.L_5:
        /*0024*/ 	.byte	0x04, 0x11
        /*0026*/ 	.short	(.L_7 - .L_6)
	.align		4
.L_6:
        /*0028*/ 	.word	index@(_Z16add_noise_kernelPfPKffi)
        /*002c*/ 	.word	0x00000000


	//----- nvinfo : EIATTR_MIN_STACK_SIZE
	.align		4
.L_7:
        /*0030*/ 	.byte	0x04, 0x12
        /*0032*/ 	.short	(.L_9 - .L_8)
	.align		4
.L_8:
        /*0034*/ 	.word	index@(_Z16add_noise_kernelPfPKffi)
        /*0038*/ 	.word	0x00000000


	//----- nvinfo : EIATTR_MIN_STACK_SIZE
	.align		4
.L_9:
        /*003c*/ 	.byte	0x04, 0x12
        /*003e*/ 	.short	(.L_11 - .L_10)
	.align		4
.L_10:
        /*0040*/ 	.word	index@(_Z13float_to_maskPfi)
        /*0044*/ 	.word	0x00000000
.L_11:


//--------------------- .nv.compat                --------------------------
	.section	.nv.compat,"",@"SHT_CUDA_COMPAT_INFO"
	.align	4
        /*0000*/ 	.byte	0x02, 0x09, 0x00, 0x00, 0x02, 0x02, 0x01, 0x00, 0x02, 0x05, 0x05, 0x00, 0x03, 0x07, 0x01, 0x01
        /*0010*/ 	.byte	0x02, 0x03, 0x00, 0x00, 0x02, 0x06, 0x01, 0x00, 0x04, 0x0b, 0x08, 0x00, 0x01, 0x00, 0x00, 0x00
        /*0020*/ 	.byte	0x00, 0x00, 0x00, 0x00


//--------------------- .nv.info._Z16add_noise_kernelPfPKffi --------------------------
	.section	.nv.info._Z16add_noise_kernelPfPKffi,"",@"SHT_CUDA_INFO"
	.sectionflags	@""
	.align	4


	//----- nvinfo : EIATTR_CUDA_API_VERSION
	.align		4
        /*0000*/ 	.byte	0x04, 0x37
        /*0002*/ 	.short	(.L_13 - .L_12)
.L_12:
        /*0004*/ 	.word	0x00000082


	//----- nvinfo : EIATTR_KPARAM_INFO
	.align		4
.L_13:
        /*0008*/ 	.byte	0x04, 0x17
        /*000a*/ 	.short	(.L_15 - .L_14)
.L_14:
        /*000c*/ 	.word	0x00000000
        /*0010*/ 	.short	0x0003
        /*0012*/ 	.short	0x0014
        /*0014*/ 	.byte	0x00, 0xf0, 0x11, 0x00


	//----- nvinfo : EIATTR_KPARAM_INFO
	.align		4
.L_15:
        /*0018*/ 	.byte	0x04, 0x17
        /*001a*/ 	.short	(.L_17 - .L_16)
.L_16:
        /*001c*/ 	.word	0x00000000
        /*0020*/ 	.short	0x0002
        /*0022*/ 	.short	0x0010
        /*0024*/ 	.byte	0x00, 0xf0, 0x11, 0x00


	//----- nvinfo : EIATTR_KPARAM_INFO
	.align		4
.L_17:
        /*0028*/ 	.byte	0x04, 0x17
        /*002a*/ 	.short	(.L_19 - .L_18)
.L_18:
        /*002c*/ 	.word	0x00000000
        /*0030*/ 	.short	0x0001
        /*0032*/ 	.short	0x0008
        /*0034*/ 	.byte	0x00, 0xf5, 0x21, 0x00


	//----- nvinfo : EIATTR_KPARAM_INFO
	.align		4
.L_19:
        /*0038*/ 	.byte	0x04, 0x17
        /*003a*/ 	.short	(.L_21 - .L_20)
.L_20:
        /*003c*/ 	.word	0x00000000
        /*0040*/ 	.short	0x0000
        /*0042*/ 	.short	0x0000
        /*0044*/ 	.byte	0x00, 0xf5, 0x21, 0x00


	//----- nvinfo : EIATTR_SPARSE_MMA_MASK
	.align		4
.L_21:
        /*0048*/ 	.byte	0x03, 0x50
        /*004a*/ 	.short	0x0000


	//----- nvinfo : EIATTR_MAXREG_COUNT
	.align		4
        /*004c*/ 	.byte	0x03, 0x1b
        /*004e*/ 	.short	0x00ff


	//----- nvinfo : EIATTR_MERCURY_ISA_VERSION
	.align		4
        /*0050*/ 	.byte	0x03, 0x5f
        /*0052*/ 	.short	0x0101


	//----- nvinfo : EIATTR_VRC_CTA_INIT_COUNT
	.align		4
        /*0054*/ 	.byte	0x02, 0x4a
	.zero		1
	.zero		1


	//----- nvinfo : EIATTR_EXIT_INSTR_OFFSETS
	.align		4
        /*0058*/ 	.byte	0x04, 0x1c
        /*005a*/ 	.short	(.L_23 - .L_22)


	//   ....[0]....
.L_22:
        /*005c*/ 	.word	0x00000070


	//   ....[1]....
        /*0060*/ 	.word	0x00000120


	//----- nvinfo : EIATTR_CBANK_PARAM_SIZE
	.align		4
.L_23:
        /*0064*/ 	.byte	0x03, 0x19
        /*0066*/ 	.short	0x0018


	//----- nvinfo : EIATTR_PARAM_CBANK
	.align		4
        /*0068*/ 	.byte	0x04, 0x0a
        /*006a*/ 	.short	(.L_25 - .L_24)
	.align		4
.L_24:
        /*006c*/ 	.word	index@(.nv.constant0._Z16add_noise_kernelPfPKffi)
        /*0070*/ 	.short	0x0380
        /*0072*/ 	.short	0x0018


	//----- nvinfo : EIATTR_SW_WAR
	.align		4
.L_25:
        /*0074*/ 	.byte	0x04, 0x36
        /*0076*/ 	.short	(.L_27 - .L_26)
.L_26:
        /*0078*/ 	.word	0x00000008
.L_27:


//--------------------- .nv.info._Z13float_to_maskPfi --------------------------
	.section	.nv.info._Z13float_to_maskPfi,"",@"SHT_CUDA_INFO"
	.sectionflags	@""
	.align	4


	//----- nvinfo : EIATTR_CUDA_API_VERSION
	.align		4
        /*0000*/ 	.byte	0x04, 0x37
        /*0002*/ 	.short	(.L_29 - .L_28)
.L_28:
        /*0004*/ 	.word	0x00000082


	//----- nvinfo : EIATTR_KPARAM_INFO
	.align		4
.L_29:
        /*0008*/ 	.byte	0x04, 0x17
        /*000a*/ 	.short	(.L_31 - .L_30)
.L_30:
        /*000c*/ 	.word	0x00000000
        /*0010*/ 	.short	0x0001
        /*0012*/ 	.short	0x0008
        /*0014*/ 	.byte	0x00, 0xf0, 0x11, 0x00


	//----- nvinfo : EIATTR_KPARAM_INFO
	.align		4
.L_31:
        /*0018*/ 	.byte	0x04, 0x17
        /*001a*/ 	.short	(.L_33 - .L_32)
.L_32:
        /*001c*/ 	.word	0x00000000
        /*0020*/ 	.short	0x0000
        /*0022*/ 	.short	0x0000
        /*0024*/ 	.byte	0x00, 0xf5, 0x21, 0x00


	//----- nvinfo : EIATTR_SPARSE_MMA_MASK
	.align		4
.L_33:
        /*0028*/ 	.byte	0x03, 0x50
        /*002a*/ 	.short	0x0000


	//----- nvinfo : EIATTR_MAXREG_COUNT
	.align		4
        /*002c*/ 	.byte	0x03, 0x1b
        /*002e*/ 	.short	0x00ff


	//----- nvinfo : EIATTR_MERCURY_ISA_VERSION
	.align		4
        /*0030*/ 	.byte	0x03, 0x5f
        /*0032*/ 	.short	0x0101


	//----- nvinfo : EIATTR_VRC_CTA_INIT_COUNT
	.align		4
        /*0034*/ 	.byte	0x02, 0x4a
	.zero		1
	.zero		1


	//----- nvinfo : EIATTR_EXIT_INSTR_OFFSETS
	.align		4
        /*0038*/ 	.byte	0x04, 0x1c
        /*003a*/ 	.short	(.L_35 - .L_34)


	//   ....[0]....
.L_34:
        /*003c*/ 	.word	0x00000070


	//   ....[1]....
        /*0040*/ 	.word	0x00000100


	//----- nvinfo : EIATTR_CBANK_PARAM_SIZE
	.align		4
.L_35:
        /*0044*/ 	.byte	0x03, 0x19
        /*0046*/ 	.short	0x000c


	//----- nvinfo : EIATTR_PARAM_CBANK
	.align		4
        /*0048*/ 	.byte	0x04, 0x0a
        /*004a*/ 	.short	(.L_37 - .L_36)
	.align		4
.L_36:
        /*004c*/ 	.word	index@(.nv.constant0._Z13float_to_maskPfi)
        /*0050*/ 	.short	0x0380
        /*0052*/ 	.short	0x000c


	//----- nvinfo : EIATTR_SW_WAR
	.align		4
.L_37:
        /*0054*/ 	.byte	0x04, 0x36
        /*0056*/ 	.short	(.L_39 - .L_38)
.L_38:
        /*0058*/ 	.word	0x00000008
.L_39:


//--------------------- .nv.callgraph             --------------------------
	.section	.nv.callgraph,"",@"SHT_CUDA_CALLGRAPH"
	.align	4
	.sectionentsize	8
	.align		4
        /*0000*/ 	.word	0x00000000
	.align		4
        /*0004*/ 	.word	0xffffffff
	.align		4
        /*0008*/ 	.word	0x00000000
	.align		4
        /*000c*/ 	.word	0xfffffffe
	.align		4
        /*0010*/ 	.word	0x00000000
	.align		4
        /*0014*/ 	.word	0xfffffffd
	.align		4
        /*0018*/ 	.word	0x00000000
	.align		4
        /*001c*/ 	.word	0xfffffffc


//--------------------- .text._Z16add_noise_kernelPfPKffi --------------------------
	.section	.text._Z16add_noise_kernelPfPKffi,"ax",@progbits
	.align	128
        .global         _Z16add_noise_kernelPfPKffi
        .type           _Z16add_noise_kernelPfPKffi,@function
        .size           _Z16add_noise_kernelPfPKffi,(.L_x_2 - _Z16add_noise_kernelPfPKffi)
        .other          _Z16add_noise_kernelPfPKffi,@"STO_CUDA_ENTRY STV_DEFAULT"
_Z16add_noise_kernelPfPKffi:
.text._Z16add_noise_kernelPfPKffi:
[----:B------:R-:W-:Y:S01]  /*0000*/  LDC R1, c[0x0][0x37c] ;  /* 0x0000df00ff017b82 */ /* 0x000fe20000000800 */
[----:B------:R-:W0:Y:S07]  /*0010*/  S2R R0, SR_TID.X ;  /* 0x0000000000007919 */ /* 0x000e2e0000002100 */
[----:B------:R-:W0:Y:S01]  /*0020*/  S2UR UR4, SR_CTAID.X ;  /* 0x00000000000479c3 */ /* 0x000e220000002500 */
[----:B------:R-:W1:Y:S07]  /*0030*/  LDCU UR5, c[0x0][0x394] ;  /* 0x00007280ff0577ac */ /* 0x000e6e0008000800 */
[----:B------:R-:W0:Y:S02]  /*0040*/  LDC R7, c[0x0][0x360] ;  /* 0x0000d800ff077b82 */ /* 0x000e240000000800 */
[----:B0-----:R-:W-:-:S05]  /*0050*/  IMAD R7, R7, UR4, R0 ;  /* 0x0000000407077c24 */ /* 0x001fca000f8e0200 */
[----:B-1----:R-:W-:-:S13]  /*0060*/  ISETP.GE.AND P0, PT, R7, UR5, PT ;  /* 0x0000000507007c0c */ /* 0x002fda000bf06270 */
[----:B------:R-:W-:Y:S05]  /*0070*/  @P0 EXIT ;  /* 0x000000000000094d */ /* 0x000fea0003800000 */
[----:B------:R-:W0:Y:S01]  /*0080*/  LDC.64 R2, c[0x0][0x388] ;  /* 0x0000e200ff027b82 */ /* 0x000e220000000a00 */
[----:B------:R-:W1:Y:S01]  /*0090*/  LDCU.64 UR4, c[0x0][0x358] ;  /* 0x00006b00ff0477ac */ /* 0x000e620008000a00 */
[----:B------:R-:W2:Y:S06]  /*00a0*/  LDCU UR6, c[0x0][0x390] ;  /* 0x00007200ff0677ac */ /* 0x000eac0008000800 */
[----:B------:R-:W3:Y:S01]  /*00b0*/  LDC.64 R4, c[0x0][0x380] ;  /* 0x0000e000ff047b82 */ /* 0x000ee20000000a00 */
[----:B0-----:R-:W-:-:S06]  /*00c0*/  IMAD.WIDE R2, R7, 0x4, R2 ;  /* 0x0000000407027825 */ /* 0x001fcc00078e0202 */
[----:B-1----:R-:W2:Y:S01]  /*00d0*/  LDG.E R2, desc[UR4][R2.64] ;  /* 0x0000000402027981 */ /* 0x002ea2000c1e1900 */
[----:B---3--:R-:W-:-:S05]  /*00e0*/  IMAD.WIDE R4, R7, 0x4, R4 ;  /* 0x0000000407047825 */ /* 0x008fca00078e0204 */
[----:B------:R-:W2:Y:S02]  /*00f0*/  LDG.E R7, desc[UR4][R4.64] ;  /* 0x0000000404077981 */ /* 0x000ea4000c1e1900 */
[----:B--2---:R-:W-:-:S05]  /*0100*/  FFMA R7, R2, UR6, R7 ;  /* 0x0000000602077c23 */ /* 0x004fca0008000007 */
[----:B------:R-:W-:Y:S01]  /*0110*/  STG.E desc[UR4][R4.64], R7 ;  /* 0x0000000704007986 */ /* 0x000fe2000c101904 */
[----:B------:R-:W-:Y:S05]  /*0120*/  EXIT ;  /* 0x000000000000794d */ /* 0x000fea0003800000 */
.L_x_0:
[----:B------:R-:W-:-:S00]  /*0130*/  BRA `(.L_x_0) ;  /* 0xfffffffc00fc7947 */ /* 0x000fc0000383ffff */
[----:B------:R-:W-:-:S00]  /*0140*/  NOP ;  /* 0x0000000000007918 */ /* 0x000fc00000000000 */
        /* <DEDUP_REMOVED lines=11> */
.L_x_2:


//--------------------- .text._Z13float_to_maskPfi --------------------------
	.section	.text._Z13float_to_maskPfi,"ax",@progbits
	.align	128
        .global         _Z13float_to_maskPfi
        .type           _Z13float_to_maskPfi,@function
        .size           _Z13float_to_maskPfi,(.L_x_3 - _Z13float_to_maskPfi)
        .other          _Z13float_to_maskPfi,@"STO_CUDA_ENTRY STV_DEFAULT"
_Z13float_to_maskPfi:
.text._Z13float_to_maskPfi:
        /* <DEDUP_REMOVED lines=10> */
[----:B0-----:R-:W-:-:S05]  /*00a0*/  IMAD.WIDE R2, R5, 0x4, R2 ;  /* 0x0000000405027825 */ /* 0x001fca00078e0202 */
[----:B-1----:R-:W2:Y:S01]  /*00b0*/  LDG.E R0, desc[UR4][R2.64] ;  /* 0x0000000402007981 */ /* 0x002ea2000c1e1900 */
[----:B------:R-:W-:Y:S01]  /*00c0*/  HFMA2 R5, -RZ, RZ, 1.875, 0 ;  /* 0x3f800000ff057431 */ /* 0x000fe200000001ff */
[----:B--2---:R-:W-:-:S04]  /*00d0*/  FSETP.GT.AND P0, PT, R0, 0.5, PT ;  /* 0x3f0000000000780b */ /* 0x004fc80003f04000 */
[----:B------:R-:W-:-:S05]  /*00e0*/  FSEL R5, R5, -1, P0 ;  /* 0xbf80000005057808 */ /* 0x000fca0000000000 */
[----:B------:R-:W-:Y:S01]  /*00f0*/  STG.E desc[UR4][R2.64], R5 ;  /* 0x0000000502007986 */ /* 0x000fe2000c101904 */
[----:B------:R-:W-:Y:S05]  /*0100*/  EXIT ;  /* 0x000000000000794d */ /* 0x000fea0003800000 */
.L_x_1:
        /* <DEDUP_REMOVED lines=15> */
.L_x_3:


//--------------------- .nv.shared.reserved.0     --------------------------
	.section	.nv.shared.reserved.0,"aw",@nobits
	.weak		__nv_reservedSMEM_offset_0_alias
	.size		__nv_reservedSMEM_offset_0_alias, 0, 64
	.other		__nv_reservedSMEM_offset_0_alias,@"STO_CUDA_RESERVED_SHARED STV_DEFAULT"
__nv_reservedSMEM_offset_0_alias:
	.zero		0
	.zero		64


//--------------------- .nv.constant0._Z16add_noise_kernelPfPKffi --------------------------
	.section	.nv.constant0._Z16add_noise_kernelPfPKffi,"a",@progbits
	.sectionflags	@""
	.align	4
.nv.constant0._Z16add_noise_kernelPfPKffi:
	.zero		920


//--------------------- .nv.constant0._Z13float_to_maskPfi --------------------------
	.section	.nv.constant0._Z13float_to_maskPfi,"a",@progbits
	.sectionflags	@""
	.align	4
.nv.constant0._Z13float_to_maskPfi:
	.zero		908


//--------------------- SYMBOLS --------------------------

	.type		.nv.reservedSmem.offset0,@object
	.size		.nv.reservedSmem.offset0,0x4
